//
// Generated by NVIDIA NVVM Compiler
//
// Compiler Build ID: CL-36424714
// Cuda compilation tools, release 13.0, V13.0.88
// Based on NVVM 20.0.0
//

.version 9.0
.target sm_100
.address_size 64

	// .globl	_Z8mmkernelPfS_S_i

.visible .entry _Z8mmkernelPfS_S_i(
	.param .u64 .ptr .align 1 _Z8mmkernelPfS_S_i_param_0,
	.param .u64 .ptr .align 1 _Z8mmkernelPfS_S_i_param_1,
	.param .u64 .ptr .align 1 _Z8mmkernelPfS_S_i_param_2,
	.param .u32 _Z8mmkernelPfS_S_i_param_3
)
{
	.reg .pred 	%p<46>;
	.reg .b32 	%r<85>;
	.reg .b32 	%f<204>;
	.reg .b64 	%rd<75>;

	ld.param.u64 	%rd4, [_Z8mmkernelPfS_S_i_param_2];
	ld.param.u32 	%r35, [_Z8mmkernelPfS_S_i_param_3];
	cvta.to.global.u64 	%rd1, %rd4;
	mov.u32 	%r36, %ctaid.y;
	mov.u32 	%r1, %ntid.y;
	mul.lo.s32 	%r37, %r1, %r36;
	shl.b32 	%r38, %r37, 2;
	mov.u32 	%r39, %tid.y;
	add.s32 	%r40, %r38, %r39;
	mov.u32 	%r41, %ctaid.x;
	mov.u32 	%r42, %ntid.x;
	mov.u32 	%r43, %tid.x;
	mad.lo.s32 	%r44, %r41, %r42, %r43;
	shl.b32 	%r3, %r44, 2;
	max.s32 	%r45, %r3, %r40;
	setp.ge.s32 	%p1, %r45, %r35;
	@%p1 bra 	$L__BB0_38;
	mul.lo.s32 	%r80, %r35, %r40;
	add.s32 	%r47, %r40, %r1;
	mul.lo.s32 	%r5, %r35, %r47;
	add.s32 	%r48, %r47, %r1;
	mul.lo.s32 	%r6, %r35, %r48;
	add.s32 	%r7, %r48, %r1;
	mul.lo.s32 	%r83, %r35, %r7;
	setp.eq.s32 	%p2, %r35, 1;
	mov.b32 	%r78, 0;
	mov.f32 	%f172, 0f00000000;
	mov.f32 	%f173, %f172;
	mov.f32 	%f174, %f172;
	mov.f32 	%f175, %f172;
	mov.f32 	%f176, %f172;
	mov.f32 	%f177, %f172;
	mov.f32 	%f178, %f172;
	mov.f32 	%f179, %f172;
	mov.f32 	%f180, %f172;
	mov.f32 	%f181, %f172;
	mov.f32 	%f182, %f172;
	mov.f32 	%f183, %f172;
	mov.f32 	%f184, %f172;
	mov.f32 	%f185, %f172;
	mov.f32 	%f186, %f172;
	mov.f32 	%f187, %f172;
	@%p2 bra 	$L__BB0_4;
	and.b32  	%r49, %r35, 2147483646;
	neg.s32 	%r84, %r49;
	mov.f32 	%f172, 0f00000000;
	mul.wide.s32 	%rd17, %r35, 4;
	mov.u32 	%r79, %r3;
	mov.u32 	%r81, %r5;
	mov.u32 	%r82, %r6;
$L__BB0_3:
	ld.param.u64 	%rd73, [_Z8mmkernelPfS_S_i_param_1];
	ld.param.u64 	%rd71, [_Z8mmkernelPfS_S_i_param_0];
	and.b32  	%r78, %r35, 2147483646;
	cvta.to.global.u64 	%rd5, %rd71;
	mul.wide.s32 	%rd6, %r79, 4;
	add.s64 	%rd7, %rd5, %rd6;
	ld.global.f32 	%f100, [%rd7];
	ld.global.f32 	%f101, [%rd7+4];
	ld.global.f32 	%f102, [%rd7+8];
	ld.global.f32 	%f103, [%rd7+12];
	add.s32 	%r50, %r80, 1;
	cvta.to.global.u64 	%rd8, %rd73;
	mul.wide.u32 	%rd9, %r80, 4;
	add.s64 	%rd10, %rd8, %rd9;
	ld.global.f32 	%f104, [%rd10];
	add.s32 	%r51, %r81, 1;
	mul.wide.u32 	%rd11, %r81, 4;
	add.s64 	%rd12, %rd8, %rd11;
	ld.global.f32 	%f105, [%rd12];
	add.s32 	%r52, %r82, 1;
	mul.wide.u32 	%rd13, %r82, 4;
	add.s64 	%rd14, %rd8, %rd13;
	ld.global.f32 	%f106, [%rd14];
	add.s32 	%r53, %r83, 1;
	mul.wide.u32 	%rd15, %r83, 4;
	add.s64 	%rd16, %rd8, %rd15;
	ld.global.f32 	%f107, [%rd16];
	fma.rn.f32 	%f108, %f100, %f104, %f187;
	fma.rn.f32 	%f109, %f100, %f105, %f186;
	fma.rn.f32 	%f110, %f100, %f106, %f185;
	fma.rn.f32 	%f111, %f100, %f107, %f184;
	fma.rn.f32 	%f112, %f101, %f104, %f183;
	fma.rn.f32 	%f113, %f101, %f105, %f182;
	fma.rn.f32 	%f114, %f101, %f106, %f181;
	fma.rn.f32 	%f115, %f101, %f107, %f180;
	fma.rn.f32 	%f116, %f102, %f104, %f179;
	fma.rn.f32 	%f117, %f102, %f105, %f178;
	fma.rn.f32 	%f118, %f102, %f106, %f177;
	fma.rn.f32 	%f119, %f102, %f107, %f176;
	fma.rn.f32 	%f120, %f103, %f104, %f175;
	fma.rn.f32 	%f121, %f103, %f105, %f174;
	fma.rn.f32 	%f122, %f103, %f106, %f173;
	fma.rn.f32 	%f123, %f103, %f107, %f172;
	add.s64 	%rd18, %rd7, %rd17;
	ld.global.f32 	%f124, [%rd18];
	ld.global.f32 	%f125, [%rd18+4];
	ld.global.f32 	%f126, [%rd18+8];
	ld.global.f32 	%f127, [%rd18+12];
	mul.wide.u32 	%rd19, %r50, 4;
	add.s64 	%rd20, %rd8, %rd19;
	ld.global.f32 	%f128, [%rd20];
	mul.wide.u32 	%rd21, %r51, 4;
	add.s64 	%rd22, %rd8, %rd21;
	ld.global.f32 	%f129, [%rd22];
	mul.wide.u32 	%rd23, %r52, 4;
	add.s64 	%rd24, %rd8, %rd23;
	ld.global.f32 	%f130, [%rd24];
	mul.wide.u32 	%rd25, %r53, 4;
	add.s64 	%rd26, %rd8, %rd25;
	ld.global.f32 	%f131, [%rd26];
	fma.rn.f32 	%f187, %f124, %f128, %f108;
	fma.rn.f32 	%f186, %f124, %f129, %f109;
	fma.rn.f32 	%f185, %f124, %f130, %f110;
	fma.rn.f32 	%f184, %f124, %f131, %f111;
	fma.rn.f32 	%f183, %f125, %f128, %f112;
	fma.rn.f32 	%f182, %f125, %f129, %f113;
	fma.rn.f32 	%f181, %f125, %f130, %f114;
	fma.rn.f32 	%f180, %f125, %f131, %f115;
	fma.rn.f32 	%f179, %f126, %f128, %f116;
	fma.rn.f32 	%f178, %f126, %f129, %f117;
	fma.rn.f32 	%f177, %f126, %f130, %f118;
	fma.rn.f32 	%f176, %f126, %f131, %f119;
	fma.rn.f32 	%f175, %f127, %f128, %f120;
	fma.rn.f32 	%f174, %f127, %f129, %f121;
	fma.rn.f32 	%f173, %f127, %f130, %f122;
	fma.rn.f32 	%f172, %f127, %f131, %f123;
	add.s32 	%r84, %r84, 2;
	add.s32 	%r83, %r83, 2;
	add.s32 	%r82, %r82, 2;
	add.s32 	%r81, %r81, 2;
	add.s32 	%r80, %r80, 2;
	shl.b32 	%r54, %r35, 1;
	add.s32 	%r79, %r79, %r54;
	setp.eq.s32 	%p3, %r84, 0;
	@%p3 bra 	$L__BB0_4;
	bra.uni 	$L__BB0_3;
$L__BB0_4:
	and.b32  	%r55, %r35, 1;
	setp.eq.b32 	%p4, %r55, 1;
	not.pred 	%p5, %p4;
	@%p5 bra 	$L__BB0_6;
	ld.param.u64 	%rd74, [_Z8mmkernelPfS_S_i_param_1];
	ld.param.u64 	%rd72, [_Z8mmkernelPfS_S_i_param_0];
	mad.lo.s32 	%r56, %r78, %r35, %r3;
	cvta.to.global.u64 	%rd27, %rd72;
	mul.wide.s32 	%rd28, %r56, 4;
	add.s64 	%rd29, %rd27, %rd28;
	ld.global.f32 	%f132, [%rd29];
	ld.global.f32 	%f133, [%rd29+4];
	ld.global.f32 	%f134, [%rd29+8];
	ld.global.f32 	%f135, [%rd29+12];
	mad.lo.s32 	%r57, %r35, %r40, %r78;
	cvta.to.global.u64 	%rd30, %rd74;
	mul.wide.u32 	%rd31, %r57, 4;
	add.s64 	%rd32, %rd30, %rd31;
	ld.global.f32 	%f136, [%rd32];
	add.s32 	%r58, %r78, %r5;
	mul.wide.u32 	%rd33, %r58, 4;
	add.s64 	%rd34, %rd30, %rd33;
	ld.global.f32 	%f137, [%rd34];
	add.s32 	%r59, %r78, %r6;
	mul.wide.u32 	%rd35, %r59, 4;
	add.s64 	%rd36, %rd30, %rd35;
	ld.global.f32 	%f138, [%rd36];
	mad.lo.s32 	%r60, %r35, %r7, %r78;
	mul.wide.u32 	%rd37, %r60, 4;
	add.s64 	%rd38, %rd30, %rd37;
	ld.global.f32 	%f139, [%rd38];
	fma.rn.f32 	%f187, %f132, %f136, %f187;
	fma.rn.f32 	%f186, %f132, %f137, %f186;
	fma.rn.f32 	%f185, %f132, %f138, %f185;
	fma.rn.f32 	%f184, %f132, %f139, %f184;
	fma.rn.f32 	%f183, %f133, %f136, %f183;
	fma.rn.f32 	%f182, %f133, %f137, %f182;
	fma.rn.f32 	%f181, %f133, %f138, %f181;
	fma.rn.f32 	%f180, %f133, %f139, %f180;
	fma.rn.f32 	%f179, %f134, %f136, %f179;
	fma.rn.f32 	%f178, %f134, %f137, %f178;
	fma.rn.f32 	%f177, %f134, %f138, %f177;
	fma.rn.f32 	%f176, %f134, %f139, %f176;
	fma.rn.f32 	%f175, %f135, %f136, %f175;
	fma.rn.f32 	%f174, %f135, %f137, %f174;
	fma.rn.f32 	%f173, %f135, %f138, %f173;
	fma.rn.f32 	%f172, %f135, %f139, %f172;
$L__BB0_6:
	mul.lo.s32 	%r24, %r3, %r35;
	setp.ge.u32 	%p6, %r40, %r35;
	@%p6 bra 	$L__BB0_8;
	add.s32 	%r61, %r40, %r24;
	mul.wide.u32 	%rd39, %r61, 4;
	add.s64 	%rd40, %rd1, %rd39;
	st.global.f32 	[%rd40], %f187;
$L__BB0_8:
	shl.b32 	%r62, %r1, 1;
	sub.s32 	%r25, %r7, %r62;
	setp.ge.u32 	%p7, %r25, %r35;
	@%p7 bra 	$L__BB0_10;
	add.s32 	%r63, %r25, %r24;
	mul.wide.u32 	%rd41, %r63, 4;
	add.s64 	%rd42, %rd1, %rd41;
	st.global.f32 	[%rd42], %f186;
$L__BB0_10:
	add.s32 	%r26, %r25, %r1;
	setp.ge.u32 	%p8, %r26, %r35;
	@%p8 bra 	$L__BB0_12;
	add.s32 	%r64, %r26, %r24;
	mul.wide.u32 	%rd43, %r64, 4;
	add.s64 	%rd44, %rd1, %rd43;
	st.global.f32 	[%rd44], %f185;
$L__BB0_12:
	add.s32 	%r27, %r26, %r1;
	setp.ge.u32 	%p9, %r27, %r35;
	@%p9 bra 	$L__BB0_14;
	add.s32 	%r65, %r27, %r24;
	mul.wide.u32 	%rd45, %r65, 4;
	add.s64 	%rd46, %rd1, %rd45;
	st.global.f32 	[%rd46], %f184;
$L__BB0_14:
	setp.ge.u32 	%p10, %r40, %r35;
	add.s32 	%r28, %r3, 1;
	setp.ge.s32 	%p11, %r28, %r35;
	add.s32 	%r29, %r24, %r35;
	or.pred  	%p12, %p11, %p10;
	@%p12 bra 	$L__BB0_16;
	add.s32 	%r66, %r40, %r29;
	mul.wide.u32 	%rd47, %r66, 4;
	add.s64 	%rd48, %rd1, %rd47;
	st.global.f32 	[%rd48], %f183;
$L__BB0_16:
	setp.ge.s32 	%p13, %r28, %r35;
	setp.ge.u32 	%p14, %r25, %r35;
	or.pred  	%p15, %p13, %p14;
	@%p15 bra 	$L__BB0_18;
	add.s32 	%r67, %r25, %r29;
	mul.wide.u32 	%rd49, %r67, 4;
	add.s64 	%rd50, %rd1, %rd49;
	st.global.f32 	[%rd50], %f182;
$L__BB0_18:
	setp.ge.s32 	%p16, %r28, %r35;
	setp.ge.u32 	%p17, %r26, %r35;
	or.pred  	%p18, %p16, %p17;
	@%p18 bra 	$L__BB0_20;
	add.s32 	%r68, %r26, %r29;
	mul.wide.u32 	%rd51, %r68, 4;
	add.s64 	%rd52, %rd1, %rd51;
	st.global.f32 	[%rd52], %f181;
$L__BB0_20:
	setp.ge.s32 	%p19, %r28, %r35;
	setp.ge.u32 	%p20, %r27, %r35;
	or.pred  	%p21, %p19, %p20;
	@%p21 bra 	$L__BB0_22;
	add.s32 	%r69, %r27, %r29;
	mul.wide.u32 	%rd53, %r69, 4;
	add.s64 	%rd54, %rd1, %rd53;
	st.global.f32 	[%rd54], %f180;
$L__BB0_22:
	setp.ge.u32 	%p22, %r40, %r35;
	add.s32 	%r30, %r3, 2;
	setp.ge.s32 	%p23, %r30, %r35;
	add.s32 	%r31, %r29, %r35;
	or.pred  	%p24, %p23, %p22;
	@%p24 bra 	$L__BB0_24;
	add.s32 	%r70, %r40, %r31;
	mul.wide.u32 	%rd55, %r70, 4;
	add.s64 	%rd56, %rd1, %rd55;
	st.global.f32 	[%rd56], %f179;
$L__BB0_24:
	setp.ge.s32 	%p25, %r30, %r35;
	setp.ge.u32 	%p26, %r25, %r35;
	or.pred  	%p27, %p25, %p26;
	@%p27 bra 	$L__BB0_26;
	add.s32 	%r71, %r25, %r31;
	mul.wide.u32 	%rd57, %r71, 4;
	add.s64 	%rd58, %rd1, %rd57;
	st.global.f32 	[%rd58], %f178;
$L__BB0_26:
	setp.ge.s32 	%p28, %r30, %r35;
	setp.ge.u32 	%p29, %r26, %r35;
	or.pred  	%p30, %p28, %p29;
	@%p30 bra 	$L__BB0_28;
	add.s32 	%r72, %r26, %r31;
	mul.wide.u32 	%rd59, %r72, 4;
	add.s64 	%rd60, %rd1, %rd59;
	st.global.f32 	[%rd60], %f177;
$L__BB0_28:
	setp.ge.s32 	%p31, %r30, %r35;
	setp.ge.u32 	%p32, %r27, %r35;
	or.pred  	%p33, %p31, %p32;
	@%p33 bra 	$L__BB0_30;
	add.s32 	%r73, %r27, %r31;
	mul.wide.u32 	%rd61, %r73, 4;
	add.s64 	%rd62, %rd1, %rd61;
	st.global.f32 	[%rd62], %f176;
$L__BB0_30:
	setp.ge.u32 	%p34, %r40, %r35;
	add.s32 	%r32, %r3, 3;
	setp.ge.s32 	%p35, %r32, %r35;
	add.s32 	%r33, %r31, %r35;
	or.pred  	%p36, %p35, %p34;
	@%p36 bra 	$L__BB0_32;
	add.s32 	%r74, %r40, %r33;
	mul.wide.u32 	%rd63, %r74, 4;
	add.s64 	%rd64, %rd1, %rd63;
	st.global.f32 	[%rd64], %f175;
$L__BB0_32:
	setp.ge.s32 	%p37, %r32, %r35;
	setp.ge.u32 	%p38, %r25, %r35;
	or.pred  	%p39, %p37, %p38;
	@%p39 bra 	$L__BB0_34;
	add.s32 	%r75, %r25, %r33;
	mul.wide.u32 	%rd65, %r75, 4;
	add.s64 	%rd66, %rd1, %rd65;
	st.global.f32 	[%rd66], %f174;
$L__BB0_34:
	setp.ge.s32 	%p40, %r32, %r35;
	setp.ge.u32 	%p41, %r26, %r35;
	or.pred  	%p42, %p40, %p41;
	@%p42 bra 	$L__BB0_36;
	add.s32 	%r76, %r26, %r33;
	mul.wide.u32 	%rd67, %r76, 4;
	add.s64 	%rd68, %rd1, %rd67;
	st.global.f32 	[%rd68], %f173;
$L__BB0_36:
	setp.ge.s32 	%p43, %r32, %r35;
	setp.ge.u32 	%p44, %r27, %r35;
	or.pred  	%p45, %p43, %p44;
	@%p45 bra 	$L__BB0_38;
	add.s32 	%r77, %r27, %r33;
	mul.wide.u32 	%rd69, %r77, 4;
	add.s64 	%rd70, %rd1, %rd69;
	st.global.f32 	[%rd70], %f172;
$L__BB0_38:
	ret;

}


// ===== COMPILED SASS (sm_100) =====

	.target	sm_100

	.elftype	@"ET_EXEC"


//--------------------- .note.nv.tkinfo           --------------------------
	.section	.note.nv.tkinfo,"",@"SHT_NOTE"
	.sectionflags	@"SHF_NOTE_NV_TKINFO"
	.tkinfo
        /*0018*/ 	.word	0x00000002
        /*0030*/ 	.string	""
        /*0030*/ 	.string	"ptxas"
        /*0030*/ 	.string	"Cuda compilation tools, release 13.0, V13.0.88"
        /*0030*/ 	.string	"Build cuda_13.0.r13.0/compiler.36424714_0"
        /*0030*/ 	.string	"-arch sm_100 -m 64 "



//--------------------- .note.nv.cuinfo           --------------------------
	.section	.note.nv.cuinfo,"",@"SHT_NOTE"
	.sectionflags	@"SHF_NOTE_NV_CUINFO"
        /*0018*/ 	.short	0x0002
        /*001a*/ 	.short	0x0064
        /*001c*/ 	.short	0x0082
	.zero		2


//--------------------- .nv.info                  --------------------------
	.section	.nv.info,"",@"SHT_CUDA_INFO"
	.align	4


	//----- nvinfo : EIATTR_REGCOUNT
	.align		4
        /*0000*/ 	.byte	0x04, 0x2f
        /*0002*/ 	.short	(.L_1 - .L_0)
	.align		4
.L_0:
        /*0004*/ 	.word	index@(_Z8mmkernelPfS_S_i)
        /*0008*/ 	.word	0x00000030


	//----- nvinfo : EIATTR_FRAME_SIZE
	.align		4
.L_1:
        /*000c*/ 	.byte	0x04, 0x11
        /*000e*/ 	.short	(.L_3 - .L_2)
	.align		4
.L_2:
        /*0010*/ 	.word	index@(_Z8mmkernelPfS_S_i)
        /*0014*/ 	.word	0x00000000


	//----- nvinfo : EIATTR_MIN_STACK_SIZE
	.align		4
.L_3:
        /*0018*/ 	.byte	0x04, 0x12
        /*001a*/ 	.short	(.L_5 - .L_4)
	.align		4
.L_4:
        /*001c*/ 	.word	index@(_Z8mmkernelPfS_S_i)
        /*0020*/ 	.word	0x00000000
.L_5:


//--------------------- .nv.compat                --------------------------
	.section	.nv.compat,"",@"SHT_CUDA_COMPAT_INFO"
	.align	4
        /*0000*/ 	.byte	0x02, 0x09, 0x00, 0x00, 0x02, 0x02, 0x01, 0x00, 0x02, 0x05, 0x05, 0x00, 0x03, 0x07, 0x01, 0x01
        /*0010*/ 	.byte	0x02, 0x03, 0x00, 0x00, 0x02, 0x06, 0x01, 0x00, 0x04, 0x0b, 0x08, 0x00, 0x09, 0x00, 0x00, 0x00
        /*0020*/ 	.byte	0x00, 0x00, 0x00, 0x00


//--------------------- .nv.info._Z8mmkernelPfS_S_i --------------------------
	.section	.nv.info._Z8mmkernelPfS_S_i,"",@"SHT_CUDA_INFO"
	.sectionflags	@""
	.align	4


	//----- nvinfo : EIATTR_CUDA_API_VERSION
	.align		4
        /*0000*/ 	.byte	0x04, 0x37
        /*0002*/ 	.short	(.L_7 - .L_6)
.L_6:
        /*0004*/ 	.word	0x00000082


	//----- nvinfo : EIATTR_KPARAM_INFO
	.align		4
.L_7:
        /*0008*/ 	.byte	0x04, 0x17
        /*000a*/ 	.short	(.L_9 - .L_8)
.L_8:
        /*000c*/ 	.word	0x00000000
        /*0010*/ 	.short	0x0003
        /*0012*/ 	.short	0x0018
        /*0014*/ 	.byte	0x00, 0xf0, 0x11, 0x00


	//----- nvinfo : EIATTR_KPARAM_INFO
	.align		4
.L_9:
        /*0018*/ 	.byte	0x04, 0x17
        /*001a*/ 	.short	(.L_11 - .L_10)
.L_10:
        /*001c*/ 	.word	0x00000000
        /*0020*/ 	.short	0x0002
        /*0022*/ 	.short	0x0010
        /*0024*/ 	.byte	0x00, 0xf5, 0x21, 0x00


	//----- nvinfo : EIATTR_KPARAM_INFO
	.align		4
.L_11:
        /*0028*/ 	.byte	0x04, 0x17
        /*002a*/ 	.short	(.L_13 - .L_12)
.L_12:
        /*002c*/ 	.word	0x00000000
        /*0030*/ 	.short	0x0001
        /*0032*/ 	.short	0x0008
        /*0034*/ 	.byte	0x00, 0xf5, 0x21, 0x00


	//----- nvinfo : EIATTR_KPARAM_INFO
	.align		4
.L_13:
        /*0038*/ 	.byte	0x04, 0x17
        /*003a*/ 	.short	(.L_15 - .L_14)
.L_14:
        /*003c*/ 	.word	0x00000000
        /*0040*/ 	.short	0x0000
        /*0042*/ 	.short	0x0000
        /*0044*/ 	.byte	0x00, 0xf5, 0x21, 0x00


	//----- nvinfo : EIATTR_SPARSE_MMA_MASK
	.align		4
.L_15:
        /*0048*/ 	.byte	0x03, 0x50
        /*004a*/ 	.short	0x0000


	//----- nvinfo : EIATTR_MAXREG_COUNT
	.align		4
        /*004c*/ 	.byte	0x03, 0x1b
        /*004e*/ 	.short	0x00ff


	//----- nvinfo : EIATTR_MERCURY_ISA_VERSION
	.align		4
        /*0050*/ 	.byte	0x03, 0x5f
        /*0052*/ 	.short	0x0101


	//----- nvinfo : EIATTR_VRC_CTA_INIT_COUNT
	.align		4
        /*0054*/ 	.byte	0x02, 0x4a
	.zero		1
	.zero		1


	//----- nvinfo : EIATTR_EXIT_INSTR_OFFSETS
	.align		4
        /*0058*/ 	.byte	0x04, 0x1c
        /*005a*/ 	.short	(.L_17 - .L_16)


	//   ....[0]....
.L_16:
        /*005c*/ 	.word	0x000000e0


	//   ....[1]....
        /*0060*/ 	.word	0x00000f20


	//   ....[2]....
        /*0064*/ 	.word	0x00000f70


	//----- nvinfo : EIATTR_CBANK_PARAM_SIZE
	.align		4
.L_17:
        /*0068*/ 	.byte	0x03, 0x19
        /*006a*/ 	.short	0x001c


	//----- nvinfo : EIATTR_PARAM_CBANK
	.align		4
        /*006c*/ 	.byte	0x04, 0x0a
        /*006e*/ 	.short	(.L_19 - .L_18)
	.align		4
.L_18:
        /*0070*/ 	.word	index@(.nv.constant0._Z8mmkernelPfS_S_i)
        /*0074*/ 	.short	0x0380
        /*0076*/ 	.short	0x001c


	//----- nvinfo : EIATTR_SW_WAR
	.align		4
.L_19:
        /*0078*/ 	.byte	0x04, 0x36
        /*007a*/ 	.short	(.L_21 - .L_20)
.L_20:
        /*007c*/ 	.word	0x00000008
.L_21:


//--------------------- .nv.callgraph             --------------------------
	.section	.nv.callgraph,"",@"SHT_CUDA_CALLGRAPH"
	.align	4
	.sectionentsize	8
	.align		4
        /*0000*/ 	.word	0x00000000
	.align		4
        /*0004*/ 	.word	0xffffffff
	.align		4
        /*0008*/ 	.word	0x00000000
	.align		4
        /*000c*/ 	.word	0xfffffffe
	.align		4
        /*0010*/ 	.word	0x00000000
	.align		4
        /*0014*/ 	.word	0xfffffffd
	.align		4
        /*0018*/ 	.word	0x00000000
	.align		4
        /*001c*/ 	.word	0xfffffffc


//--------------------- .text._Z8mmkernelPfS_S_i  --------------------------
	.section	.text._Z8mmkernelPfS_S_i,"ax",@progbits
	.align	128
        .global         _Z8mmkernelPfS_S_i
        .type           _Z8mmkernelPfS_S_i,@function
        .size           _Z8mmkernelPfS_S_i,(.L_x_4 - _Z8mmkernelPfS_S_i)
        .other          _Z8mmkernelPfS_S_i,@"STO_CUDA_ENTRY STV_DEFAULT"
_Z8mmkernelPfS_S_i:
.text._Z8mmkernelPfS_S_i:
[----:B------:R-:W-:Y:S01]  /*0000*/  LDC R1, c[0x0][0x37c] ;  /* 0x0000df00ff017b82 */ /* 0x000fe20000000800 */
[----:B------:R-:W0:Y:S07]  /*0010*/  S2R R6, SR_TID.X ;  /* 0x0000000000067919 */ /* 0x000e2e0000002100 */
[----:B------:R-:W1:Y:S01]  /*0020*/  LDC R0, c[0x0][0x364] ;  /* 0x0000d900ff007b82 */ /* 0x000e620000000800 */
[----:B------:R-:W2:Y:S07]  /*0030*/  S2R R4, SR_TID.Y ;  /* 0x0000000000047919 */ /* 0x000eae0000002200 */
[----:B------:R-:W1:Y:S08]  /*0040*/  S2UR UR4, SR_CTAID.Y ;  /* 0x00000000000479c3 */ /* 0x000e700000002600 */
[----:B------:R-:W0:Y:S08]  /*0050*/  S2UR UR5, SR_CTAID.X ;  /* 0x00000000000579c3 */ /* 0x000e300000002500 */
[----:B------:R-:W0:Y:S08]  /*0060*/  LDC R5, c[0x0][0x360] ;  /* 0x0000d800ff057b82 */ /* 0x000e300000000800 */
[----:B------:R-:W3:Y:S01]  /*0070*/  LDC R2, c[0x0][0x398] ;  /* 0x0000e600ff027b82 */ /* 0x000ee20000000800 */
[----:B-1----:R-:W-:-:S05]  /*0080*/  IMAD R3, R0, UR4, RZ ;  /* 0x0000000400037c24 */ /* 0x002fca000f8e02ff */
[----:B--2---:R-:W-:Y:S01]  /*0090*/  LEA R3, R3, R4, 0x2 ;  /* 0x0000000403037211 */ /* 0x004fe200078e10ff */
[----:B0-----:R-:W-:-:S05]  /*00a0*/  IMAD R5, R5, UR5, R6 ;  /* 0x0000000505057c24 */ /* 0x001fca000f8e0206 */
[----:B------:R-:W-:-:S04]  /*00b0*/  SHF.L.U32 R5, R5, 0x2, RZ ;  /* 0x0000000205057819 */ /* 0x000fc800000006ff */
[----:B------:R-:W-:-:S04]  /*00c0*/  VIMNMX R7, PT, PT, R3, R5, !PT ;  /* 0x0000000503077248 */ /* 0x000fc80007fe0100 */
[----:B---3--:R-:W-:-:S13]  /*00d0*/  ISETP.GE.AND P0, PT, R7, R2, PT ;  /* 0x000000020700720c */ /* 0x008fda0003f06270 */
[----:B------:R-:W-:Y:S05]  /*00e0*/  @P0 EXIT ;  /* 0x000000000000094d */ /* 0x000fea0003800000 */
[----:B------:R-:W-:Y:S01]  /*00f0*/  ISETP.NE.AND P0, PT, R2, 0x1, PT ;  /* 0x000000010200780c */ /* 0x000fe20003f05270 */
[----:B------:R-:W0:Y:S01]  /*0100*/  LDCU.64 UR4, c[0x0][0x358] ;  /* 0x00006b00ff0477ac */ /* 0x000e220008000a00 */
[-C--:B------:R-:W-:Y:S01]  /*0110*/  IADD3 R13, PT, PT, R3, R0.reuse, RZ ;  /* 0x00000000030d7210 */ /* 0x080fe20007ffe0ff */
[----:B------:R-:W-:Y:S01]  /*0120*/  HFMA2 R25, -RZ, RZ, 0, 0 ;  /* 0x00000000ff197431 */ /* 0x000fe200000001ff */
[----:B------:R-:W-:Y:S01]  /*0130*/  CS2R R6, SRZ ;  /* 0x0000000000067805 */ /* 0x000fe2000001ff00 */
[----:B------:R-:W-:Y:S01]  /*0140*/  HFMA2 R9, -RZ, RZ, 0, 0 ;  /* 0x00000000ff097431 */ /* 0x000fe200000001ff */
[----:B------:R-:W-:Y:S01]  /*0150*/  IADD3 R15, PT, PT, R13, R0, RZ ;  /* 0x000000000d0f7210 */ /* 0x000fe20007ffe0ff */
[----:B------:R-:W-:Y:S01]  /*0160*/  HFMA2 R40, -RZ, RZ, 0, 0 ;  /* 0x00000000ff287431 */ /* 0x000fe200000001ff */
[----:B------:R-:W-:Y:S02]  /*0170*/  MOV R16, RZ ;  /* 0x000000ff00107202 */ /* 0x000fe40000000f00 */
[----:B------:R-:W-:-:S02]  /*0180*/  CS2R R10, SRZ ;  /* 0x00000000000a7805 */ /* 0x000fc4000001ff00 */
[----:B------:R-:W-:Y:S01]  /*0190*/  CS2R R34, SRZ ;  /* 0x0000000000227805 */ /* 0x000fe2000001ff00 */
[-C--:B------:R-:W-:Y:S01]  /*01a0*/  IMAD R12, R15, R2.reuse, RZ ;  /* 0x000000020f0c7224 */ /* 0x080fe200078e02ff */
[----:B------:R-:W-:Y:S02]  /*01b0*/  CS2R R44, SRZ ;  /* 0x00000000002c7805 */ /* 0x000fe4000001ff00 */
[----:B------:R-:W-:Y:S02]  /*01c0*/  MOV R42, RZ ;  /* 0x000000ff002a7202 */ /* 0x000fe40000000f00 */
[----:B------:R-:W-:Y:S02]  /*01d0*/  CS2R R36, SRZ ;  /* 0x0000000000247805 */ /* 0x000fe4000001ff00 */
[----:B------:R-:W-:Y:S01]  /*01e0*/  CS2R R38, SRZ ;  /* 0x0000000000267805 */ /* 0x000fe2000001ff00 */
[----:B------:R-:W-:Y:S01]  /*01f0*/  IMAD R14, R13, R2, RZ ;  /* 0x000000020d0e7224 */ /* 0x000fe200078e02ff */
[----:B------:R-:W-:Y:S01]  /*0200*/  IADD3 R15, PT, PT, R15, R0, RZ ;  /* 0x000000000f0f7210 */ /* 0x000fe20007ffe0ff */
[----:B0-----:R-:W-:Y:S06]  /*0210*/  @!P0 BRA `(.L_x_0) ;  /* 0x00000004003c8947 */ /* 0x001fec0003800000 */
[----:B------:R-:W-:Y:S01]  /*0220*/  LOP3.LUT R8, R2, 0x7ffffffe, RZ, 0xc0, !PT ;  /* 0x7ffffffe02087812 */ /* 0x000fe200078ec0ff */
[-C--:B------:R-:W-:Y:S01]  /*0230*/  IMAD R4, R15, R2.reuse, RZ ;  /* 0x000000020f047224 */ /* 0x080fe200078e02ff */
[----:B------:R-:W-:Y:S01]  /*0240*/  MOV R6, RZ ;  /* 0x000000ff00067202 */ /* 0x000fe20000000f00 */
[----:B------:R-:W-:Y:S01]  /*0250*/  IMAD R13, R3, R2, RZ ;  /* 0x00000002030d7224 */ /* 0x000fe200078e02ff */
[----:B------:R-:W-:Y:S02]  /*0260*/  MOV R15, R5 ;  /* 0x00000005000f7202 */ /* 0x000fe40000000f00 */
[----:B------:R-:W-:-:S07]  /*0270*/  IADD3 R8, PT, PT, -R8, RZ, RZ ;  /* 0x000000ff08087210 */ /* 0x000fce0007ffe1ff */
.L_x_1:
[----:B------:R-:W0:Y:S08]  /*0280*/  LDC.64 R18, c[0x0][0x388] ;  /* 0x0000e200ff127b82 */ /* 0x000e300000000a00 */
[----:B------:R-:W1:Y:S01]  /*0290*/  LDC.64 R32, c[0x0][0x380] ;  /* 0x0000e000ff207b82 */ /* 0x000e620000000a00 */
[----:B0-----:R-:W-:-:S04]  /*02a0*/  IMAD.WIDE.U32 R26, R14, 0x4, R18 ;  /* 0x000000040e1a7825 */ /* 0x001fc800078e0012 */
[----:B------:R-:W-:Y:S02]  /*02b0*/  IMAD.WIDE.U32 R20, R13, 0x4, R18 ;  /* 0x000000040d147825 */ /* 0x000fe400078e0012 */
[----:B------:R-:W2:Y:S02]  /*02c0*/  LDG.E R27, desc[UR4][R26.64] ;  /* 0x000000041a1b7981 */ /* 0x000ea4000c1e1900 */
[----:B-1----:R-:W-:Y:S02]  /*02d0*/  IMAD.WIDE R32, R15, 0x4, R32 ;  /* 0x000000040f207825 */ /* 0x002fe400078e0220 */
[----:B------:R0:W3:Y:S02]  /*02e0*/  LDG.E R29, desc[UR4][R20.64] ;  /* 0x00000004141d7981 */ /* 0x0000e4000c1e1900 */
[--C-:B------:R-:W-:Y:S02]  /*02f0*/  IMAD.WIDE.U32 R22, R12, 0x4, R18.reuse ;  /* 0x000000040c167825 */ /* 0x100fe400078e0012 */
[----:B------:R-:W3:Y:S02]  /*0300*/  LDG.E R17, desc[UR4][R32.64] ;  /* 0x0000000420117981 */ /* 0x000ee4000c1e1900 */
[----:B------:R-:W-:-:S02]  /*0310*/  IMAD.WIDE.U32 R30, R4, 0x4, R18 ;  /* 0x00000004041e7825 */ /* 0x000fc400078e0012 */
[----:B------:R-:W4:Y:S04]  /*0320*/  LDG.E R28, desc[UR4][R22.64] ;  /* 0x00000004161c7981 */ /* 0x000f28000c1e1900 */
[----:B------:R1:W5:Y:S01]  /*0330*/  LDG.E R25, desc[UR4][R30.64] ;  /* 0x000000041e197981 */ /* 0x000362000c1e1900 */
[----:B------:R-:W-:Y:S02]  /*0340*/  IADD3 R41, PT, PT, R13, 0x1, RZ ;  /* 0x000000010d297810 */ /* 0x000fe40007ffe0ff */
[----:B------:R-:W-:Y:S01]  /*0350*/  IADD3 R43, PT, PT, R12, 0x1, RZ ;  /* 0x000000010c2b7810 */ /* 0x000fe20007ffe0ff */
[----:B------:R-:W5:Y:S02]  /*0360*/  LDG.E R26, desc[UR4][R32.64+0xc] ;  /* 0x00000c04201a7981 */ /* 0x000f64000c1e1900 */
[----:B0-----:R-:W-:Y:S01]  /*0370*/  IMAD.WIDE.U32 R20, R41, 0x4, R18 ;  /* 0x0000000429147825 */ /* 0x001fe200078e0012 */
[----:B------:R-:W-:-:S02]  /*0380*/  IADD3 R41, PT, PT, R14, 0x1, RZ ;  /* 0x000000010e297810 */ /* 0x000fc40007ffe0ff */
[----:B-1----:R-:W-:Y:S02]  /*0390*/  IADD3 R31, PT, PT, R4, 0x1, RZ ;  /* 0x00000001041f7810 */ /* 0x002fe40007ffe0ff */
[----:B------:R0:W5:Y:S01]  /*03a0*/  LDG.E R24, desc[UR4][R20.64] ;  /* 0x0000000414187981 */ /* 0x000162000c1e1900 */
[----:B------:R-:W-:-:S03]  /*03b0*/  IMAD.WIDE.U32 R22, R41, 0x4, R18 ;  /* 0x0000000429167825 */ /* 0x000fc600078e0012 */
[----:B------:R-:W5:Y:S04]  /*03c0*/  LDG.E R30, desc[UR4][R32.64+0x8] ;  /* 0x00000804201e7981 */ /* 0x000f68000c1e1900 */
[----:B------:R-:W5:Y:S01]  /*03d0*/  LDG.E R22, desc[UR4][R22.64] ;  /* 0x0000000416167981 */ /* 0x000f62000c1e1900 */
[----:B0-----:R-:W-:-:S04]  /*03e0*/  IMAD.WIDE.U32 R20, R43, 0x4, R18 ;  /* 0x000000042b147825 */ /* 0x001fc800078e0012 */
[----:B------:R-:W-:Y:S02]  /*03f0*/  IMAD.WIDE.U32 R18, R31, 0x4, R18 ;  /* 0x000000041f127825 */ /* 0x000fe400078e0012 */
[----:B------:R0:W5:Y:S04]  /*0400*/  LDG.E R31, desc[UR4][R32.64+0x4] ;  /* 0x00000404201f7981 */ /* 0x000168000c1e1900 */
[----:B------:R-:W5:Y:S04]  /*0410*/  LDG.E R20, desc[UR4][R20.64] ;  /* 0x0000000414147981 */ /* 0x000f68000c1e1900 */
[----:B------:R-:W5:Y:S01]  /*0420*/  LDG.E R18, desc[UR4][R18.64] ;  /* 0x0000000412127981 */ /* 0x000f62000c1e1900 */
[----:B0-----:R-:W-:-:S05]  /*0430*/  IMAD.WIDE R32, R2, 0x4, R32 ;  /* 0x0000000402207825 */ /* 0x001fca00078e0220 */
[----:B------:R-:W5:Y:S04]  /*0440*/  LDG.E R23, desc[UR4][R32.64] ;  /* 0x0000000420177981 */ /* 0x000f68000c1e1900 */
[----:B------:R-:W5:Y:S04]  /*0450*/  LDG.E R21, desc[UR4][R32.64+0x4] ;  /* 0x0000040420157981 */ /* 0x000f68000c1e1900 */
[----:B------:R-:W5:Y:S01]  /*0460*/  LDG.E R19, desc[UR4][R32.64+0x8] ;  /* 0x0000080420137981 */ /* 0x000f62000c1e1900 */
[C---:B---3--:R-:W-:Y:S01]  /*0470*/  FFMA R40, R17.reuse, R29, R40 ;  /* 0x0000001d11287223 */ /* 0x048fe20000000028 */
[C---:B--2---:R-:W-:Y:S01]  /*0480*/  FFMA R41, R17.reuse, R27, R38 ;  /* 0x0000001b11297223 */ /* 0x044fe20000000026 */
[C---:B----4-:R-:W-:Y:S01]  /*0490*/  FFMA R39, R17.reuse, R28, R39 ;  /* 0x0000001c11277223 */ /* 0x050fe20000000027 */
[----:B-----5:R-:W-:-:S02]  /*04a0*/  FFMA R11, R17, R25, R11 ;  /* 0x00000019110b7223 */ /* 0x020fc4000000000b */
[----:B------:R0:W2:Y:S01]  /*04b0*/  LDG.E R17, desc[UR4][R32.64+0xc] ;  /* 0x00000c0420117981 */ /* 0x0000a2000c1e1900 */
[----:B------:R-:W-:-:S04]  /*04c0*/  IADD3 R8, PT, PT, R8, 0x2, RZ ;  /* 0x0000000208087810 */ /* 0x000fc80007ffe0ff */
[----:B------:R-:W-:Y:S01]  /*04d0*/  ISETP.NE.AND P0, PT, R8, RZ, PT ;  /* 0x000000ff0800720c */ /* 0x000fe20003f05270 */
[-C--:B------:R-:W-:Y:S01]  /*04e0*/  FFMA R7, R26, R28.reuse, R7 ;  /* 0x0000001c1a077223 */ /* 0x080fe20000000007 */
[----:B------:R-:W-:Y:S01]  /*04f0*/  IADD3 R4, PT, PT, R4, 0x2, RZ ;  /* 0x0000000204047810 */ /* 0x000fe20007ffe0ff */
[C---:B0-----:R-:W-:Y:S01]  /*0500*/  FFMA R32, R30.reuse, R29, R45 ;  /* 0x0000001d1e207223 */ /* 0x041fe2000000002d */
[C---:B------:R-:W-:Y:S01]  /*0510*/  FFMA R33, R30.reuse, R27, R44 ;  /* 0x0000001b1e217223 */ /* 0x040fe2000000002c */
[CC--:B------:R-:W-:Y:S01]  /*0520*/  FFMA R35, R30.reuse, R28.reuse, R35 ;  /* 0x0000001c1e237223 */ /* 0x0c0fe20000000023 */
[----:B------:R-:W-:Y:S01]  /*0530*/  FFMA R10, R30, R25, R10 ;  /* 0x000000191e0a7223 */ /* 0x000fe2000000000a */
[-C--:B------:R-:W-:Y:S01]  /*0540*/  FFMA R30, R26, R29.reuse, R9 ;  /* 0x0000001d1a1e7223 */ /* 0x080fe20000000009 */
[----:B------:R-:W-:Y:S01]  /*0550*/  IADD3 R12, PT, PT, R12, 0x2, RZ ;  /* 0x000000020c0c7810 */ /* 0x000fe20007ffe0ff */
[C---:B------:R-:W-:Y:S01]  /*0560*/  FFMA R36, R31.reuse, R29, R36 ;  /* 0x0000001d1f247223 */ /* 0x040fe20000000024 */
[C---:B------:R-:W-:Y:S01]  /*0570*/  FFMA R43, R31.reuse, R27, R34 ;  /* 0x0000001b1f2b7223 */ /* 0x040fe20000000022 */
[C---:B------:R-:W-:Y:S01]  /*0580*/  FFMA R37, R31.reuse, R28, R37 ;  /* 0x0000001c1f257223 */ /* 0x040fe20000000025 */
[----:B------:R-:W-:Y:S01]  /*0590*/  FFMA R31, R31, R25, R42 ;  /* 0x000000191f1f7223 */ /* 0x000fe2000000002a */
[C---:B------:R-:W-:Y:S01]  /*05a0*/  FFMA R27, R26.reuse, R27, R16 ;  /* 0x0000001b1a1b7223 */ /* 0x040fe20000000010 */
[----:B------:R-:W-:Y:S01]  /*05b0*/  FFMA R25, R26, R25, R6 ;  /* 0x000000191a197223 */ /* 0x000fe20000000006 */
[----:B------:R-:W-:-:S02]  /*05c0*/  IADD3 R14, PT, PT, R14, 0x2, RZ ;  /* 0x000000020e0e7810 */ /* 0x000fc40007ffe0ff */
[----:B------:R-:W-:Y:S02]  /*05d0*/  IADD3 R13, PT, PT, R13, 0x2, RZ ;  /* 0x000000020d0d7810 */ /* 0x000fe40007ffe0ff */
[----:B------:R-:W-:Y:S01]  /*05e0*/  LEA R15, R2, R15, 0x1 ;  /* 0x0000000f020f7211 */ /* 0x000fe200078e08ff */
[C---:B------:R-:W-:Y:S01]  /*05f0*/  FFMA R40, R23.reuse, R24, R40 ;  /* 0x0000001817287223 */ /* 0x040fe20000000028 */
[C---:B------:R-:W-:Y:S01]  /*0600*/  FFMA R38, R23.reuse, R22, R41 ;  /* 0x0000001617267223 */ /* 0x040fe20000000029 */
[C---:B------:R-:W-:Y:S01]  /*0610*/  FFMA R39, R23.reuse, R20, R39 ;  /* 0x0000001417277223 */ /* 0x040fe20000000027 */
[----:B------:R-:W-:Y:S01]  /*0620*/  FFMA R11, R23, R18, R11 ;  /* 0x00000012170b7223 */ /* 0x000fe2000000000b */
        /* <DEDUP_REMOVED lines=8> */
[C---:B--2---:R-:W-:Y:S01]  /*06b0*/  FFMA R9, R17.reuse, R24, R30 ;  /* 0x0000001811097223 */ /* 0x044fe2000000001e */
[C---:B------:R-:W-:Y:S01]  /*06c0*/  FFMA R16, R17.reuse, R22, R27 ;  /* 0x0000001611107223 */ /* 0x040fe2000000001b */
[C---:B------:R-:W-:Y:S01]  /*06d0*/  FFMA R7, R17.reuse, R20, R7 ;  /* 0x0000001411077223 */ /* 0x040fe20000000007 */
[----:B------:R-:W-:Y:S01]  /*06e0*/  FFMA R6, R17, R18, R25 ;  /* 0x0000001211067223 */ /* 0x000fe20000000019 */
[----:B------:R-:W-:Y:S06]  /*06f0*/  @P0 BRA `(.L_x_1) ;  /* 0xfffffff800e00947 */ /* 0x000fec000383ffff */
[----:B------:R-:W-:-:S07]  /*0700*/  LOP3.LUT R25, R2, 0x7ffffffe, RZ, 0xc0, !PT ;  /* 0x7ffffffe02197812 */ /* 0x000fce00078ec0ff */
.L_x_0:
[C---:B------:R-:W-:Y:S02]  /*0710*/  IADD3 R27, PT, PT, R3.reuse, R0, RZ ;  /* 0x00000000031b7210 */ /* 0x040fe40007ffe0ff */
[----:B------:R-:W-:Y:S02]  /*0720*/  ISETP.GE.U32.AND P2, PT, R3, R2, PT ;  /* 0x000000020300720c */ /* 0x000fe40003f46070 */
[-C--:B------:R-:W-:Y:S02]  /*0730*/  IADD3 R31, PT, PT, R27, R0.reuse, RZ ;  /* 0x000000001b1f7210 */ /* 0x080fe40007ffe0ff */
[----:B------:R-:W-:Y:S02]  /*0740*/  IADD3 R43, PT, PT, R5, 0x1, RZ ;  /* 0x00000001052b7810 */ /* 0x000fe40007ffe0ff */
[----:B------:R-:W-:Y:S02]  /*0750*/  IADD3 R24, PT, PT, R31, R0, RZ ;  /* 0x000000001f187210 */ /* 0x000fe40007ffe0ff */
[----:B------:R-:W-:-:S03]  /*0760*/  ISETP.GE.OR P5, PT, R43, R2, P2 ;  /* 0x000000022b00720c */ /* 0x000fc600017a6670 */
[----:B------:R-:W-:Y:S02]  /*0770*/  IMAD R33, R0, -0x2, R24 ;  /* 0xfffffffe00217824 */ /* 0x000fe400078e0218 */
[----:B------:R-:W0:Y:S03]  /*0780*/  @!P2 LDC.64 R22, c[0x0][0x390] ;  /* 0x0000e400ff16ab82 */ /* 0x000e260000000a00 */
[C---:B------:R-:W-:Y:S02]  /*0790*/  IADD3 R17, PT, PT, R33.reuse, R0, RZ ;  /* 0x0000000021117210 */ /* 0x040fe40007ffe0ff */
[----:B------:R-:W-:Y:S02]  /*07a0*/  ISETP.GE.U32.AND P3, PT, R33, R2, PT ;  /* 0x000000022100720c */ /* 0x000fe40003f66070 */
[C---:B------:R-:W-:Y:S02]  /*07b0*/  IADD3 R41, PT, PT, R17.reuse, R0, RZ ;  /* 0x0000000011297210 */ /* 0x040fe40007ffe0ff */
[----:B------:R-:W-:-:S02]  /*07c0*/  ISETP.GE.U32.AND P0, PT, R17, R2, PT ;  /* 0x000000021100720c */ /* 0x000fc40003f06070 */
[-C--:B------:R-:W-:Y:S02]  /*07d0*/  ISETP.GE.U32.AND P1, PT, R41, R2.reuse, PT ;  /* 0x000000022900720c */ /* 0x080fe40003f26070 */
[----:B------:R-:W-:Y:S02]  /*07e0*/  LOP3.LUT R0, R2, 0x1, RZ, 0xc0, !PT ;  /* 0x0000000102007812 */ /* 0x000fe400078ec0ff */
[----:B------:R-:W-:Y:S02]  /*07f0*/  ISETP.GE.OR P6, PT, R43, R2, P3 ;  /* 0x000000022b00720c */ /* 0x000fe40001fc6670 */
[----:B------:R-:W-:Y:S01]  /*0800*/  ISETP.NE.U32.AND P4, PT, R0, 0x1, PT ;  /* 0x000000010000780c */ /* 0x000fe20003f85070 */
[----:B------:R-:W1:Y:S08]  /*0810*/  @!P3 LDC.64 R12, c[0x0][0x390] ;  /* 0x0000e400ff0cbb82 */ /* 0x000e700000000a00 */
[----:B------:R-:W2:Y:S08]  /*0820*/  @!P0 LDC.64 R14, c[0x0][0x390] ;  /* 0x0000e400ff0e8b82 */ /* 0x000eb00000000a00 */
[----:B------:R-:W3:Y:S01]  /*0830*/  @!P1 LDC.64 R18, c[0x0][0x390] ;  /* 0x0000e400ff129b82 */ /* 0x000ee20000000a00 */
[----:B------:R-:W-:Y:S05]  /*0840*/  @P4 BRA `(.L_x_2) ;  /* 0x0000000000984947 */ /* 0x000fea0003800000 */
[----:B------:R-:W4:Y:S01]  /*0850*/  LDC.64 R28, c[0x0][0x380] ;  /* 0x0000e000ff1c7b82 */ /* 0x000f220000000a00 */
[-C--:B------:R-:W-:Y:S02]  /*0860*/  IMAD R4, R27, R2.reuse, RZ ;  /* 0x000000021b047224 */ /* 0x080fe400078e02ff */
[-C--:B------:R-:W-:Y:S02]  /*0870*/  IMAD R0, R31, R2.reuse, RZ ;  /* 0x000000021f007224 */ /* 0x080fe400078e02ff */
[-CC-:B------:R-:W-:Y:S01]  /*0880*/  IMAD R31, R3, R2.reuse, R25.reuse ;  /* 0x00000002031f7224 */ /* 0x180fe200078e0219 */
[-C--:B------:R-:W-:Y:S01]  /*0890*/  IADD3 R27, PT, PT, R4, R25.reuse, RZ ;  /* 0x00000019041b7210 */ /* 0x080fe20007ffe0ff */
[-C--:B------:R-:W-:Y:S01]  /*08a0*/  IMAD R24, R24, R2.reuse, R25 ;  /* 0x0000000218187224 */ /* 0x080fe200078e0219 */
[----:B------:R-:W5:Y:S01]  /*08b0*/  LDC.64 R20, c[0x0][0x388] ;  /* 0x0000e200ff147b82 */ /* 0x000f620000000a00 */
[----:B------:R-:W-:Y:S01]  /*08c0*/  IADD3 R0, PT, PT, R0, R25, RZ ;  /* 0x0000001900007210 */ /* 0x000fe20007ffe0ff */
[----:B------:R-:W-:-:S04]  /*08d0*/  IMAD R25, R25, R2, R5 ;  /* 0x0000000219197224 */ /* 0x000fc800078e0205 */
[----:B----4-:R-:W-:-:S05]  /*08e0*/  IMAD.WIDE R28, R25, 0x4, R28 ;  /* 0x00000004191c7825 */ /* 0x010fca00078e021c */
[----:B------:R-:W4:Y:S01]  /*08f0*/  LDG.E R4, desc[UR4][R28.64+0x4] ;  /* 0x000004041c047981 */ /* 0x000f22000c1e1900 */
[----:B-----5:R-:W-:-:S03]  /*0900*/  IMAD.WIDE.U32 R30, R31, 0x4, R20 ;  /* 0x000000041f1e7825 */ /* 0x020fc600078e0014 */
[----:B------:R-:W5:Y:S01]  /*0910*/  LDG.E R8, desc[UR4][R28.64+0x8] ;  /* 0x000008041c087981 */ /* 0x000f62000c1e1900 */
[----:B------:R-:W-:-:S03]  /*0920*/  IMAD.WIDE.U32 R24, R24, 0x4, R20 ;  /* 0x0000000418187825 */ /* 0x000fc600078e0014 */
[----:B------:R-:W2:Y:S01]  /*0930*/  LDG.E R32, desc[UR4][R28.64+0xc] ;  /* 0x00000c041c207981 */ /* 0x000ea2000c1e1900 */
[----:B------:R-:W-:-:S03]  /*0940*/  IMAD.WIDE.U32 R26, R27, 0x4, R20 ;  /* 0x000000041b1a7825 */ /* 0x000fc600078e0014 */
[----:B------:R-:W4:Y:S01]  /*0950*/  LDG.E R30, desc[UR4][R30.64] ;  /* 0x000000041e1e7981 */ /* 0x000f22000c1e1900 */
[----:B------:R-:W-:-:S03]  /*0960*/  IMAD.WIDE.U32 R20, R0, 0x4, R20 ;  /* 0x0000000400147825 */ /* 0x000fc600078e0014 */
[----:B------:R-:W3:Y:S04]  /*0970*/  LDG.E R25, desc[UR4][R24.64] ;  /* 0x0000000418197981 */ /* 0x000ee8000c1e1900 */
[----:B------:R-:W3:Y:S04]  /*0980*/  LDG.E R0, desc[UR4][R28.64] ;  /* 0x000000041c007981 */ /* 0x000ee8000c1e1900 */
[----:B------:R-:W3:Y:S04]  /*0990*/  LDG.E R27, desc[UR4][R26.64] ;  /* 0x000000041a1b7981 */ /* 0x000ee8000c1e1900 */
[----:B------:R-:W3:Y:S01]  /*09a0*/  LDG.E R20, desc[UR4][R20.64] ;  /* 0x0000000414147981 */ /* 0x000ee2000c1e1900 */
[-C--:B----4-:R-:W-:Y:S01]  /*09b0*/  FFMA R36, R4, R30.reuse, R36 ;  /* 0x0000001e04247223 */ /* 0x090fe20000000024 */
[-C--:B-----5:R-:W-:Y:S01]  /*09c0*/  FFMA R45, R8, R30.reuse, R45 ;  /* 0x0000001e082d7223 */ /* 0x0a0fe2000000002d */
[-C--:B--2---:R-:W-:Y:S01]  /*09d0*/  FFMA R9, R32, R30.reuse, R9 ;  /* 0x0000001e20097223 */ /* 0x084fe20000000009 */
[-C--:B---3--:R-:W-:Y:S01]  /*09e0*/  FFMA R42, R4, R25.reuse, R42 ;  /* 0x00000019042a7223 */ /* 0x088fe2000000002a */
[-C--:B------:R-:W-:Y:S01]  /*09f0*/  FFMA R10, R8, R25.reuse, R10 ;  /* 0x00000019080a7223 */ /* 0x080fe2000000000a */
[-C--:B------:R-:W-:Y:S01]  /*0a00*/  FFMA R6, R32, R25.reuse, R6 ;  /* 0x0000001920067223 */ /* 0x080fe20000000006 */
[C---:B------:R-:W-:Y:S01]  /*0a10*/  FFMA R40, R0.reuse, R30, R40 ;  /* 0x0000001e00287223 */ /* 0x040fe20000000028 */
[C---:B------:R-:W-:Y:S01]  /*0a20*/  FFMA R11, R0.reuse, R25, R11 ;  /* 0x00000019000b7223 */ /* 0x040fe2000000000b */
[-C--:B------:R-:W-:Y:S01]  /*0a30*/  FFMA R38, R0, R27.reuse, R38 ;  /* 0x0000001b00267223 */ /* 0x080fe20000000026 */
[-C--:B------:R-:W-:Y:S01]  /*0a40*/  FFMA R34, R4, R27.reuse, R34 ;  /* 0x0000001b04227223 */ /* 0x080fe20000000022 */
[-C--:B------:R-:W-:Y:S01]  /*0a50*/  FFMA R44, R8, R27.reuse, R44 ;  /* 0x0000001b082c7223 */ /* 0x080fe2000000002c */
[----:B------:R-:W-:Y:S01]  /*0a60*/  FFMA R16, R32, R27, R16 ;  /* 0x0000001b20107223 */ /* 0x000fe20000000010 */
[-C--:B------:R-:W-:Y:S01]  /*0a70*/  FFMA R39, R0, R20.reuse, R39 ;  /* 0x0000001400277223 */ /* 0x080fe20000000027 */
[-C--:B------:R-:W-:Y:S01]  /*0a80*/  FFMA R37, R4, R20.reuse, R37 ;  /* 0x0000001404257223 */ /* 0x080fe20000000025 */
[-C--:B------:R-:W-:Y:S01]  /*0a90*/  FFMA R35, R8, R20.reuse, R35 ;  /* 0x0000001408237223 */ /* 0x080fe20000000023 */
[----:B------:R-:W-:-:S07]  /*0aa0*/  FFMA R7, R32, R20, R7 ;  /* 0x0000001420077223 */ /* 0x000fce0000000007 */
.L_x_2:
[----:B------:R-:W4:Y:S01]  /*0ab0*/  @!P5 LDC.64 R24, c[0x0][0x390] ;  /* 0x0000e400ff18db82 */ /* 0x000f220000000a00 */
[-C--:B------:R-:W-:Y:S01]  /*0ac0*/  @!P2 IMAD R27, R5, R2.reuse, R3 ;  /* 0x00000002051ba224 */ /* 0x080fe200078e0203 */
[-C--:B------:R-:W-:Y:S01]  /*0ad0*/  ISETP.GE.OR P4, PT, R43, R2.reuse, P0 ;  /* 0x000000022b00720c */ /* 0x080fe20000786670 */
[----:B------:R-:W-:Y:S02]  /*0ae0*/  @!P0 IMAD R29, R5, R2, R17 ;  /* 0x00000002051d8224 */ /* 0x000fe400078e0211 */
[----:B0-----:R-:W-:-:S03]  /*0af0*/  @!P2 IMAD.WIDE.U32 R22, R27, 0x4, R22 ;  /* 0x000000041b16a825 */ /* 0x001fc600078e0016 */
[----:B------:R-:W0:Y:S01]  /*0b00*/  @!P6 LDC.64 R20, c[0x0][0x390] ;  /* 0x0000e400ff14eb82 */ /* 0x000e220000000a00 */
[CC--:B------:R-:W-:Y:S01]  /*0b10*/  @!P3 IMAD R27, R5.reuse, R2.reuse, R33 ;  /* 0x00000002051bb224 */ /* 0x0c0fe200078e0221 */
[----:B------:R-:W-:Y:S01]  /*0b20*/  @!P2 STG.E desc[UR4][R22.64], R40 ;  /* 0x000000281600a986 */ /* 0x000fe2000c101904 */
[----:B------:R-:W-:Y:S02]  /*0b30*/  IMAD R0, R5, R2, R2 ;  /* 0x0000000205007224 */ /* 0x000fe400078e0202 */
[----:B-1----:R-:W-:-:S03]  /*0b40*/  @!P3 IMAD.WIDE.U32 R12, R27, 0x4, R12 ;  /* 0x000000041b0cb825 */ /* 0x002fc600078e000c */
[-C--:B------:R-:W-:Y:S01]  /*0b50*/  @!P6 IADD3 R31, PT, PT, R33, R0.reuse, RZ ;  /* 0x00000000211fe210 */ /* 0x080fe20007ffe0ff */
[----:B--2---:R-:W-:Y:S01]  /*0b60*/  @!P0 IMAD.WIDE.U32 R14, R29, 0x4, R14 ;  /* 0x000000041d0e8825 */ /* 0x004fe200078e000e */
[----:B------:R-:W-:Y:S01]  /*0b70*/  @!P5 IADD3 R29, PT, PT, R3, R0, RZ ;  /* 0x00000000031dd210 */ /* 0x000fe20007ffe0ff */
[----:B------:R-:W-:Y:S01]  /*0b80*/  @!P3 STG.E desc[UR4][R12.64], R38 ;  /* 0x000000260c00b986 */ /* 0x000fe2000c101904 */
[-C--:B------:R-:W-:Y:S01]  /*0b90*/  IADD3 R8, PT, PT, R0, R2.reuse, RZ ;  /* 0x0000000200087210 */ /* 0x080fe20007ffe0ff */
[----:B------:R-:W-:Y:S02]  /*0ba0*/  @!P1 IMAD R27, R5, R2, R41 ;  /* 0x00000002051b9224 */ /* 0x000fe400078e0229 */
[----:B------:R1:W-:Y:S01]  /*0bb0*/  @!P0 STG.E desc[UR4][R14.64], R39 ;  /* 0x000000270e008986 */ /* 0x0003e2000c101904 */
[----:B----4-:R-:W-:Y:S01]  /*0bc0*/  @!P5 IMAD.WIDE.U32 R24, R29, 0x4, R24 ;  /* 0x000000041d18d825 */ /* 0x010fe200078e0018 */
[----:B------:R-:W-:-:S03]  /*0bd0*/  IADD3 R29, PT, PT, R5, 0x2, RZ ;  /* 0x00000002051d7810 */ /* 0x000fc60007ffe0ff */
[----:B---3--:R-:W-:Y:S02]  /*0be0*/  @!P1 IMAD.WIDE.U32 R18, R27, 0x4, R18 ;  /* 0x000000041b129825 */ /* 0x008fe400078e0012 */
[----:B------:R-:W2:Y:S02]  /*0bf0*/  @!P4 LDC.64 R26, c[0x0][0x390] ;  /* 0x0000e400ff1acb82 */ /* 0x000ea40000000a00 */
[----:B0-----:R-:W-:Y:S01]  /*0c00*/  @!P6 IMAD.WIDE.U32 R20, R31, 0x4, R20 ;  /* 0x000000041f14e825 */ /* 0x001fe200078e0014 */
[----:B------:R0:W-:Y:S01]  /*0c10*/  @!P1 STG.E desc[UR4][R18.64], R11 ;  /* 0x0000000b12009986 */ /* 0x0001e2000c101904 */
[----:B-1----:R-:W-:-:S03]  /*0c20*/  @!P4 IADD3 R15, PT, PT, R17, R0, RZ ;  /* 0x00000000110fc210 */ /* 0x002fc60007ffe0ff */
[----:B------:R1:W-:Y:S01]  /*0c30*/  @!P5 STG.E desc[UR4][R24.64], R36 ;  /* 0x000000241800d986 */ /* 0x0003e2000c101904 */
[----:B------:R-:W-:-:S03]  /*0c40*/  ISETP.GE.OR P5, PT, R43, R2, P1 ;  /* 0x000000022b00720c */ /* 0x000fc60000fa6670 */
[----:B------:R-:W-:Y:S01]  /*0c50*/  @!P6 STG.E desc[UR4][R20.64], R34 ;  /* 0x000000221400e986 */ /* 0x000fe2000c101904 */
[----:B------:R-:W-:-:S09]  /*0c60*/  ISETP.GE.OR P6, PT, R29, R2, P2 ;  /* 0x000000021d00720c */ /* 0x000fd200017c6670 */
[----:B------:R-:W3:Y:S01]  /*0c70*/  @!P5 LDC.64 R22, c[0x0][0x390] ;  /* 0x0000e400ff16db82 */ /* 0x000ee20000000a00 */
[----:B0-----:R-:W-:Y:S01]  /*0c80*/  @!P5 IADD3 R11, PT, PT, R41, R0, RZ ;  /* 0x00000000290bd210 */ /* 0x001fe20007ffe0ff */
[----:B--2---:R-:W-:Y:S02]  /*0c90*/  @!P4 IMAD.WIDE.U32 R14, R15, 0x4, R26 ;  /* 0x000000040f0ec825 */ /* 0x004fe400078e001a */
[----:B-1----:R-:W-:Y:S02]  /*0ca0*/  @!P6 IADD3 R25, PT, PT, R3, R8, RZ ;  /* 0x000000080319e210 */ /* 0x002fe40007ffe0ff */
[-C--:B------:R-:W-:Y:S02]  /*0cb0*/  IADD3 R0, PT, PT, R8, R2.reuse, RZ ;  /* 0x0000000208007210 */ /* 0x080fe40007ffe0ff */
[----:B------:R-:W0:Y:S01]  /*0cc0*/  @!P6 LDC.64 R12, c[0x0][0x390] ;  /* 0x0000e400ff0ceb82 */ /* 0x000e220000000a00 */
[----:B------:R-:W-:Y:S01]  /*0cd0*/  @!P4 STG.E desc[UR4][R14.64], R37 ;  /* 0x000000250e00c986 */ /* 0x000fe2000c101904 */
[----:B------:R-:W-:-:S13]  /*0ce0*/  ISETP.GE.OR P4, PT, R29, R2, P3 ;  /* 0x000000021d00720c */ /* 0x000fda0001f86670 */
[----:B------:R-:W1:Y:S01]  /*0cf0*/  @!P4 LDC.64 R26, c[0x0][0x390] ;  /* 0x0000e400ff1acb82 */ /* 0x000e620000000a00 */
[----:B---3--:R-:W-:Y:S01]  /*0d00*/  @!P5 IMAD.WIDE.U32 R22, R11, 0x4, R22 ;  /* 0x000000040b16d825 */ /* 0x008fe200078e0016 */
[----:B------:R-:W-:-:S04]  /*0d10*/  IADD3 R11, PT, PT, R5, 0x3, RZ ;  /* 0x00000003050b7810 */ /* 0x000fc80007ffe0ff */
[----:B------:R2:W-:Y:S01]  /*0d20*/  @!P5 STG.E desc[UR4][R22.64], R42 ;  /* 0x0000002a1600d986 */ /* 0x0005e2000c101904 */
[-C--:B------:R-:W-:Y:S01]  /*0d30*/  ISETP.GE.OR P5, PT, R29, R2.reuse, P0 ;  /* 0x000000021d00720c */ /* 0x080fe200007a6670 */
[----:B0-----:R-:W-:Y:S01]  /*0d40*/  @!P6 IMAD.WIDE.U32 R24, R25, 0x4, R12 ;  /* 0x000000041918e825 */ /* 0x001fe200078e000c */
[CC--:B------:R-:W-:Y:S02]  /*0d50*/  ISETP.GE.OR P2, PT, R11.reuse, R2.reuse, P2 ;  /* 0x000000020b00720c */ /* 0x0c0fe40001746670 */
[-C--:B------:R-:W-:Y:S02]  /*0d60*/  ISETP.GE.OR P3, PT, R11, R2.reuse, P3 ;  /* 0x000000020b00720c */ /* 0x080fe40001f66670 */
[----:B------:R0:W-:Y:S01]  /*0d70*/  @!P6 STG.E desc[UR4][R24.64], R45 ;  /* 0x0000002d1800e986 */ /* 0x0001e2000c101904 */
[-C--:B------:R-:W-:Y:S02]  /*0d80*/  ISETP.GE.OR P6, PT, R29, R2.reuse, P1 ;  /* 0x000000021d00720c */ /* 0x080fe40000fc6670 */
[----:B------:R-:W-:-:S02]  /*0d90*/  ISETP.GE.OR P0, PT, R11, R2, P0 ;  /* 0x000000020b00720c */ /* 0x000fc40000706670 */
[----:B--2---:R-:W-:Y:S02]  /*0da0*/  @!P4 IADD3 R23, PT, PT, R33, R8, RZ ;  /* 0x000000082117c210 */ /* 0x004fe40007ffe0ff */
[----:B------:R-:W2:Y:S01]  /*0db0*/  @!P5 LDC.64 R20, c[0x0][0x390] ;  /* 0x0000e400ff14db82 */ /* 0x000ea20000000a00 */
[----:B------:R-:W-:Y:S02]  /*0dc0*/  ISETP.GE.OR P1, PT, R11, R2, P1 ;  /* 0x000000020b00720c */ /* 0x000fe40000f26670 */
[----:B------:R-:W-:Y:S01]  /*0dd0*/  @!P5 IADD3 R11, PT, PT, R17, R8, RZ ;  /* 0x00000008110bd210 */ /* 0x000fe20007ffe0ff */
[----:B-1----:R-:W-:Y:S01]  /*0de0*/  @!P4 IMAD.WIDE.U32 R22, R23, 0x4, R26 ;  /* 0x000000041716c825 */ /* 0x002fe200078e001a */
[-C--:B------:R-:W-:Y:S02]  /*0df0*/  @!P2 IADD3 R3, PT, PT, R3, R0.reuse, RZ ;  /* 0x000000000303a210 */ /* 0x080fe40007ffe0ff */
[----:B------:R-:W-:Y:S01]  /*0e00*/  @!P3 IADD3 R33, PT, PT, R33, R0, RZ ;  /* 0x000000002121b210 */ /* 0x000fe20007ffe0ff */
[----:B------:R-:W1:Y:S01]  /*0e10*/  @!P6 LDC.64 R18, c[0x0][0x390] ;  /* 0x0000e400ff12eb82 */ /* 0x000e620000000a00 */
[----:B0-----:R-:W-:Y:S01]  /*0e20*/  @!P6 IADD3 R25, PT, PT, R41, R8, RZ ;  /* 0x000000082919e210 */ /* 0x001fe20007ffe0ff */
[----:B------:R0:W-:Y:S01]  /*0e30*/  @!P4 STG.E desc[UR4][R22.64], R44 ;  /* 0x0000002c1600c986 */ /* 0x0001e2000c101904 */
[----:B------:R-:W-:-:S05]  /*0e40*/  @!P0 IADD3 R17, PT, PT, R17, R0, RZ ;  /* 0x0000000011118210 */ /* 0x000fca0007ffe0ff */
[----:B------:R-:W3:Y:S08]  /*0e50*/  @!P2 LDC.64 R14, c[0x0][0x390] ;  /* 0x0000e400ff0eab82 */ /* 0x000ef00000000a00 */
[----:B------:R-:W4:Y:S01]  /*0e60*/  @!P3 LDC.64 R12, c[0x0][0x390] ;  /* 0x0000e400ff0cbb82 */ /* 0x000f220000000a00 */
[----:B--2---:R-:W-:-:S05]  /*0e70*/  @!P5 IMAD.WIDE.U32 R20, R11, 0x4, R20 ;  /* 0x000000040b14d825 */ /* 0x004fca00078e0014 */
[----:B------:R0:W-:Y:S02]  /*0e80*/  @!P5 STG.E desc[UR4][R20.64], R35 ;  /* 0x000000231400d986 */ /* 0x0001e4000c101904 */
[----:B------:R-:W2:Y:S01]  /*0e90*/  @!P0 LDC.64 R4, c[0x0][0x390] ;  /* 0x0000e400ff048b82 */ /* 0x000ea20000000a00 */
[----:B-1----:R-:W-:-:S05]  /*0ea0*/  @!P6 IMAD.WIDE.U32 R18, R25, 0x4, R18 ;  /* 0x000000041912e825 */ /* 0x002fca00078e0012 */
[----:B------:R0:W-:Y:S01]  /*0eb0*/  @!P6 STG.E desc[UR4][R18.64], R10 ;  /* 0x0000000a1200e986 */ /* 0x0001e2000c101904 */
[----:B---3--:R-:W-:-:S05]  /*0ec0*/  @!P2 IMAD.WIDE.U32 R14, R3, 0x4, R14 ;  /* 0x00000004030ea825 */ /* 0x008fca00078e000e */
[----:B------:R0:W-:Y:S01]  /*0ed0*/  @!P2 STG.E desc[UR4][R14.64], R9 ;  /* 0x000000090e00a986 */ /* 0x0001e2000c101904 */
[----:B----4-:R-:W-:-:S05]  /*0ee0*/  @!P3 IMAD.WIDE.U32 R12, R33, 0x4, R12 ;  /* 0x00000004210cb825 */ /* 0x010fca00078e000c */
[----:B------:R0:W-:Y:S01]  /*0ef0*/  @!P3 STG.E desc[UR4][R12.64], R16 ;  /* 0x000000100c00b986 */ /* 0x0001e2000c101904 */
[----:B--2---:R-:W-:-:S05]  /*0f00*/  @!P0 IMAD.WIDE.U32 R4, R17, 0x4, R4 ;  /* 0x0000000411048825 */ /* 0x004fca00078e0004 */
[----:B------:R0:W-:Y:S01]  /*0f10*/  @!P0 STG.E desc[UR4][R4.64], R7 ;  /* 0x0000000704008986 */ /* 0x0001e2000c101904 */
[----:B------:R-:W-:Y:S05]  /*0f20*/  @P1 EXIT ;  /* 0x000000000000194d */ /* 0x000fea0003800000 */
[----:B------:R-:W1:Y:S01]  /*0f30*/  LDC.64 R2, c[0x0][0x390] ;  /* 0x0000e400ff027b82 */ /* 0x000e620000000a00 */
[----:B------:R-:W-:-:S05]  /*0f40*/  IADD3 R41, PT, PT, R41, R0, RZ ;  /* 0x0000000029297210 */ /* 0x000fca0007ffe0ff */
[----:B-1----:R-:W-:-:S05]  /*0f50*/  IMAD.WIDE.U32 R2, R41, 0x4, R2 ;  /* 0x0000000429027825 */ /* 0x002fca00078e0002 */
[----:B------:R-:W-:Y:S01]  /*0f60*/  STG.E desc[UR4][R2.64], R6 ;  /* 0x0000000602007986 */ /* 0x000fe2000c101904 */
[----:B------:R-:W-:Y:S05]  /*0f70*/  EXIT ;  /* 0x000000000000794d */ /* 0x000fea0003800000 */
.L_x_3:
[----:B------:R-:W-:-:S00]  /*0f80*/  BRA `(.L_x_3) ;  /* 0xfffffffc00fc7947 */ /* 0x000fc0000383ffff */
[----:B------:R-:W-:-:S00]  /*0f90*/  NOP ;  /* 0x0000000000007918 */ /* 0x000fc00000000000 */
        /* <DEDUP_REMOVED lines=14> */
.L_x_4:


//--------------------- .nv.shared.reserved.0     --------------------------
	.section	.nv.shared.reserved.0,"aw",@nobits
	.weak		__nv_reservedSMEM_offset_0_alias
	.size		__nv_reservedSMEM_offset_0_alias, 0, 64
	.other		__nv_reservedSMEM_offset_0_alias,@"STO_CUDA_RESERVED_SHARED STV_DEFAULT"
__nv_reservedSMEM_offset_0_alias:
	.zero		0
	.zero		64


//--------------------- .nv.constant0._Z8mmkernelPfS_S_i --------------------------
	.section	.nv.constant0._Z8mmkernelPfS_S_i,"a",@progbits
	.sectionflags	@""
	.align	4
.nv.constant0._Z8mmkernelPfS_S_i:
	.zero		924


//--------------------- SYMBOLS --------------------------

	.type		.nv.reservedSmem.offset0,@object
	.size		.nv.reservedSmem.offset0,0x4
